	.headerflags	@"EF_CUDA_TEXMODE_UNIFIED EF_CUDA_64BIT_ADDRESS EF_CUDA_ACCELERATORS EF_CUDA_SM90 EF_CUDA_VIRTUAL_SM(EF_CUDA_SM90)"
	.elftype	@"ET_EXEC"


//--------------------- .nv.info                  --------------------------
	.section	.nv.info,"",@"SHT_CUDA_INFO"
	.align	4


	//----- nvinfo : EIATTR_REGCOUNT
	.align		4
        /*0000*/ 	.byte	0x04, 0x2f
        /*0002*/ 	.short	(.L_1 - .L_0)
	.align		4
.L_0:
        /*0004*/ 	.word	index@(triton_poi_fused_cat_90)
        /*0008*/ 	.word	0x0000001e


	//----- nvinfo : EIATTR_MIN_STACK_SIZE
	.align		4
.L_1:
        /*000c*/ 	.byte	0x04, 0x12
        /*000e*/ 	.short	(.L_3 - .L_2)
	.align		4
.L_2:
        /*0010*/ 	.word	index@(triton_poi_fused_cat_90)
        /*0014*/ 	.word	0x00000000


	//----- nvinfo : EIATTR_FRAME_SIZE
	.align		4
.L_3:
        /*0018*/ 	.byte	0x04, 0x11
        /*001a*/ 	.short	(.L_5 - .L_4)
	.align		4
.L_4:
        /*001c*/ 	.word	index@(triton_poi_fused_cat_90)
        /*0020*/ 	.word	0x00000000


	//----- nvinfo : EIATTR_MIN_STACK_SIZE
	.align		4
.L_5:
        /*0024*/ 	.byte	0x04, 0x12
        /*0026*/ 	.short	(.L_7 - .L_6)
	.align		4
.L_6:
        /*0028*/ 	.word	index@(triton_poi_fused_cat_90)
        /*002c*/ 	.word	0x00000000
.L_7:


//--------------------- .nv.info.triton_poi_fused_cat_90 --------------------------
	.section	.nv.info.triton_poi_fused_cat_90,"",@"SHT_CUDA_INFO"
	.sectionflags	@""
	.align	4


	//----- nvinfo : EIATTR_CUDA_API_VERSION
	.align		4
        /*0000*/ 	.byte	0x04, 0x37
        /*0002*/ 	.short	(.L_9 - .L_8)
.L_8:
        /*0004*/ 	.word	0x0000007c


	//----- nvinfo : EIATTR_KPARAM_INFO
	.align		4
.L_9:
        /*0008*/ 	.byte	0x04, 0x17
        /*000a*/ 	.short	(.L_11 - .L_10)
.L_10:
        /*000c*/ 	.word	0x00000000
        /*0010*/ 	.short	0x0009
        /*0012*/ 	.short	0x0048
        /*0014*/ 	.byte	0x00, 0xf0, 0x11, 0x00


	//----- nvinfo : EIATTR_KPARAM_INFO
	.align		4
.L_11:
        /*0018*/ 	.byte	0x04, 0x17
        /*001a*/ 	.short	(.L_13 - .L_12)
.L_12:
        /*001c*/ 	.word	0x00000000
        /*0020*/ 	.short	0x0008
        /*0022*/ 	.short	0x0040
        /*0024*/ 	.byte	0x00, 0xf4, 0x21, 0x00


	//----- nvinfo : EIATTR_KPARAM_INFO
	.align		4
.L_13:
        /*0028*/ 	.byte	0x04, 0x17
        /*002a*/ 	.short	(.L_15 - .L_14)
.L_14:
        /*002c*/ 	.word	0x00000000
        /*0030*/ 	.short	0x0007
        /*0032*/ 	.short	0x0038
        /*0034*/ 	.byte	0x00, 0xf4, 0x21, 0x00


	//----- nvinfo : EIATTR_KPARAM_INFO
	.align		4
.L_15:
        /*0038*/ 	.byte	0x04, 0x17
        /*003a*/ 	.short	(.L_17 - .L_16)
.L_16:
        /*003c*/ 	.word	0x00000000
        /*0040*/ 	.short	0x0006
        /*0042*/ 	.short	0x0030
        /*0044*/ 	.byte	0x00, 0xf4, 0x21, 0x00


	//----- nvinfo : EIATTR_KPARAM_INFO
	.align		4
.L_17:
        /*0048*/ 	.byte	0x04, 0x17
        /*004a*/ 	.short	(.L_19 - .L_18)
.L_18:
        /*004c*/ 	.word	0x00000000
        /*0050*/ 	.short	0x0005
        /*0052*/ 	.short	0x0028
        /*0054*/ 	.byte	0x00, 0xf4, 0x21, 0x00


	//----- nvinfo : EIATTR_KPARAM_INFO
	.align		4
.L_19:
        /*0058*/ 	.byte	0x04, 0x17
        /*005a*/ 	.short	(.L_21 - .L_20)
.L_20:
        /*005c*/ 	.word	0x00000000
        /*0060*/ 	.short	0x0004
        /*0062*/ 	.short	0x0020
        /*0064*/ 	.byte	0x00, 0xf4, 0x21, 0x00


	//----- nvinfo : EIATTR_KPARAM_INFO
	.align		4
.L_21:
        /*0068*/ 	.byte	0x04, 0x17
        /*006a*/ 	.short	(.L_23 - .L_22)
.L_22:
        /*006c*/ 	.word	0x00000000
        /*0070*/ 	.short	0x0003
        /*0072*/ 	.short	0x0018
        /*0074*/ 	.byte	0x00, 0xf4, 0x21, 0x00


	//----- nvinfo : EIATTR_KPARAM_INFO
	.align		4
.L_23:
        /*0078*/ 	.byte	0x04, 0x17
        /*007a*/ 	.short	(.L_25 - .L_24)
.L_24:
        /*007c*/ 	.word	0x00000000
        /*0080*/ 	.short	0x0002
        /*0082*/ 	.short	0x0010
        /*0084*/ 	.byte	0x00, 0xf4, 0x21, 0x00


	//----- nvinfo : EIATTR_KPARAM_INFO
	.align		4
.L_25:
        /*0088*/ 	.byte	0x04, 0x17
        /*008a*/ 	.short	(.L_27 - .L_26)
.L_26:
        /*008c*/ 	.word	0x00000000
        /*0090*/ 	.short	0x0001
        /*0092*/ 	.short	0x0008
        /*0094*/ 	.byte	0x00, 0xf4, 0x21, 0x00


	//----- nvinfo : EIATTR_KPARAM_INFO
	.align		4
.L_27:
        /*0098*/ 	.byte	0x04, 0x17
        /*009a*/ 	.short	(.L_29 - .L_28)
.L_28:
        /*009c*/ 	.word	0x00000000
        /*00a0*/ 	.short	0x0000
        /*00a2*/ 	.short	0x0000
        /*00a4*/ 	.byte	0x00, 0xf4, 0x21, 0x00


	//----- nvinfo : EIATTR_SPARSE_MMA_MASK
	.align		4
.L_29:
        /*00a8*/ 	.byte	0x03, 0x50
        /*00aa*/ 	.short	0x0000


	//----- nvinfo : EIATTR_MAXREG_COUNT
	.align		4
        /*00ac*/ 	.byte	0x03, 0x1b
        /*00ae*/ 	.short	0x00ff


	//----- nvinfo : EIATTR_EXIT_INSTR_OFFSETS
	.align		4
        /*00b0*/ 	.byte	0x04, 0x1c
        /*00b2*/ 	.short	(.L_31 - .L_30)


	//   ....[0]....
.L_30:
        /*00b4*/ 	.word	0x00000960


	//----- nvinfo : EIATTR_REQNTID
	.align		4
.L_31:
        /*00b8*/ 	.byte	0x04, 0x10
        /*00ba*/ 	.short	(.L_33 - .L_32)
.L_32:
        /*00bc*/ 	.word	0x00000100
        /*00c0*/ 	.word	0x00000001
        /*00c4*/ 	.word	0x00000001


	//----- nvinfo : EIATTR_CBANK_PARAM_SIZE
	.align		4
.L_33:
        /*00c8*/ 	.byte	0x03, 0x19
        /*00ca*/ 	.short	0x004c


	//----- nvinfo : EIATTR_PARAM_CBANK
	.align		4
        /*00cc*/ 	.byte	0x04, 0x0a
        /*00ce*/ 	.short	(.L_35 - .L_34)
	.align		4
.L_34:
        /*00d0*/ 	.word	index@(.nv.constant0.triton_poi_fused_cat_90)
        /*00d4*/ 	.short	0x0210
        /*00d6*/ 	.short	0x004c


	//----- nvinfo : EIATTR_SW_WAR
	.align		4
.L_35:
        /*00d8*/ 	.byte	0x04, 0x36
        /*00da*/ 	.short	(.L_37 - .L_36)
.L_36:
        /*00dc*/ 	.word	0x00000008
.L_37:


//--------------------- .nv.callgraph             --------------------------
	.section	.nv.callgraph,"",@"SHT_CUDA_CALLGRAPH"
	.align	4
	.sectionentsize	8
	.align		4
        /*0000*/ 	.word	0x00000000
	.align		4
        /*0004*/ 	.word	0xffffffff
	.align		4
        /*0008*/ 	.word	0x00000000
	.align		4
        /*000c*/ 	.word	0xfffffffe
	.align		4
        /*0010*/ 	.word	0x00000000
	.align		4
        /*0014*/ 	.word	0xfffffffd
	.align		4
        /*0018*/ 	.word	0x00000000
	.align		4
        /*001c*/ 	.word	0xfffffffc


//--------------------- .text.triton_poi_fused_cat_90 --------------------------
	.section	.text.triton_poi_fused_cat_90,"ax",@progbits
	.align	128
        .global         triton_poi_fused_cat_90
        .type           triton_poi_fused_cat_90,@function
        .size           triton_poi_fused_cat_90,(.L_x_1 - triton_poi_fused_cat_90)
        .other          triton_poi_fused_cat_90,@"STO_CUDA_ENTRY STV_DEFAULT"
triton_poi_fused_cat_90:
.text.triton_poi_fused_cat_90:
[----:B------:R-:W-:Y:S01]  /*0000*/  LDC R1, c[0x0][0x28] ;  /* 0x00000a00ff017b82 */ /* 0x000fe20000000800 */
[----:B------:R-:W1:Y:S07]  /*0010*/  S2R R0, SR_TID.X ;  /* 0x0000000000007919 */ /* 0x000e6e0000002100 */
[----:B------:R-:W2:Y:S01]  /*0020*/  LDC.64 R4, c[0x0][0x218] ;  /* 0x00008600ff047b82 */ /* 0x000ea20000000a00 */
[----:B------:R-:W-:Y:S01]  /*0030*/  CS2R R14, SRZ ;  /* 0x00000000000e7805 */ /* 0x000fe2000001ff00 */
[----:B------:R-:W-:Y:S01]  /*0040*/  ULDC.64 UR4, c[0x0][0x208] ;  /* 0x0000820000047ab9 */ /* 0x000fe20000000a00 */
[----:B------:R-:W3:Y:S05]  /*0050*/  S2R R3, SR_CTAID.X ;  /* 0x0000000000037919 */ /* 0x000eea0000002500 */
[----:B------:R-:W4:Y:S08]  /*0060*/  LDC.64 R8, c[0x0][0x220] ;  /* 0x00008800ff087b82 */ /* 0x000f300000000a00 */
[----:B------:R-:W5:Y:S01]  /*0070*/  LDC.64 R16, c[0x0][0x230] ;  /* 0x00008c00ff107b82 */ /* 0x000f620000000a00 */
[----:B------:R-:W-:Y:S01]  /*0080*/  CS2R R10, SRZ ;  /* 0x00000000000a7805 */ /* 0x000fe2000001ff00 */
[----:B------:R-:W-:Y:S01]  /*0090*/  ULDC.64 UR6, c[0x0][0x228] ;  /* 0x00008a0000067ab9 */ /* 0x000fe20000000a00 */
[----:B-1----:R-:W-:-:S05]  /*00a0*/  IMAD.SHL.U32 R0, R0, 0x2, RZ ;  /* 0x0000000200007824 */ /* 0x002fca00078e00ff */
[----:B------:R-:W-:-:S05]  /*00b0*/  LOP3.LUT R0, R0, 0x1fe, RZ, 0xc0, !PT ;  /* 0x000001fe00007812 */ /* 0x000fca00078ec0ff */
[----:B---3--:R-:W-:-:S05]  /*00c0*/  IMAD R2, R3, 0x200, R0 ;  /* 0x0000020003027824 */ /* 0x008fca00078e0200 */
[----:B------:R-:W-:-:S04]  /*00d0*/  SHF.R.S32.HI R19, RZ, 0x1f, R2 ;  /* 0x0000001fff137819 */ /* 0x000fc80000011402 */
[CC--:B------:R-:W-:Y:S02]  /*00e0*/  LEA.HI R0, R19.reuse, R2.reuse, RZ, 0x6 ;  /* 0x0000000213007211 */ /* 0x0c0fe400078f30ff */
[----:B------:R-:W-:Y:S02]  /*00f0*/  LEA.HI R3, R19, R2, RZ, 0x3 ;  /* 0x0000000213037211 */ /* 0x000fe400078f18ff */
[--C-:B------:R-:W-:Y:S02]  /*0100*/  SHF.R.S32.HI R13, RZ, 0x6, R0.reuse ;  /* 0x00000006ff0d7819 */ /* 0x100fe40000011400 */
[----:B------:R-:W-:Y:S02]  /*0110*/  SHF.R.S32.HI R6, RZ, 0x1f, R0 ;  /* 0x0000001fff067819 */ /* 0x000fe40000011400 */
[----:B------:R-:W-:Y:S02]  /*0120*/  SHF.R.S32.HI R12, RZ, 0x3, R3 ;  /* 0x00000003ff0c7819 */ /* 0x000fe40000011403 */
[----:B------:R-:W-:-:S02]  /*0130*/  LEA.HI R6, R6, R13, RZ, 0xa ;  /* 0x0000000d06067211 */ /* 0x000fc400078f50ff */
[----:B------:R-:W-:Y:S02]  /*0140*/  LEA.HI R7, R12, R12, RZ, 0x3 ;  /* 0x0000000c0c077211 */ /* 0x000fe400078f18ff */
[----:B------:R-:W-:Y:S02]  /*0150*/  LOP3.LUT R6, R6, 0xfffffc00, RZ, 0xc0, !PT ;  /* 0xfffffc0006067812 */ /* 0x000fe400078ec0ff */
[----:B------:R-:W-:Y:S02]  /*0160*/  LOP3.LUT R7, R7, 0xfffffff8, RZ, 0xc0, !PT ;  /* 0xfffffff807077812 */ /* 0x000fe400078ec0ff */
[----:B------:R-:W-:Y:S01]  /*0170*/  LOP3.LUT R3, R3, 0xfffffff8, RZ, 0xc0, !PT ;  /* 0xfffffff803037812 */ /* 0x000fe200078ec0ff */
[----:B------:R-:W-:Y:S02]  /*0180*/  IMAD.IADD R13, R13, 0x1, -R6 ;  /* 0x000000010d0d7824 */ /* 0x000fe400078e0a06 */
[----:B------:R-:W-:-:S03]  /*0190*/  IMAD.IADD R12, R12, 0x1, -R7 ;  /* 0x000000010c0c7824 */ /* 0x000fc600078e0a07 */
[----:B------:R-:W-:Y:S01]  /*01a0*/  ISETP.GE.AND P0, PT, R13, 0x200, PT ;  /* 0x000002000d00780c */ /* 0x000fe20003f06270 */
[----:B--2---:R-:W-:Y:S01]  /*01b0*/  IMAD.WIDE R20, R12, 0x8, R4 ;  /* 0x000000080c147825 */ /* 0x004fe200078e0204 */
[----:B------:R-:W-:-:S03]  /*01c0*/  CS2R R4, SRZ ;  /* 0x0000000000047805 */ /* 0x000fc6000001ff00 */
[----:B------:R-:W-:Y:S01]  /*01d0*/  IMAD.IADD R3, R2, 0x1, -R3 ;  /* 0x0000000102037824 */ /* 0x000fe200078e0a03 */
[----:B------:R-:W-:-:S07]  /*01e0*/  CS2R R6, SRZ ;  /* 0x0000000000067805 */ /* 0x000fce000001ff00 */
[----:B------:R-:W2:Y:S01]  /*01f0*/  @!P0 LDG.E.EL.64 R14, desc[UR4][R20.64] ;  /* 0x00000004140e8981 */ /* 0x000ea2000c2e1b00 */
[----:B----4-:R-:W-:Y:S01]  /*0200*/  IMAD.WIDE R22, R3, 0x8, R8 ;  /* 0x0000000803167825 */ /* 0x010fe200078e0208 */
[----:B------:R-:W-:-:S04]  /*0210*/  CS2R R8, SRZ ;  /* 0x0000000000087805 */ /* 0x000fc8000001ff00 */
[----:B------:R-:W3:Y:S01]  /*0220*/  @!P0 LDG.E.EL.128 R4, desc[UR4][R22.64] ;  /* 0x0000000416048981 */ /* 0x000ee2000c2e1d00 */
[----:B-----5:R-:W-:-:S05]  /*0230*/  IMAD.WIDE R16, R3, 0x8, R16 ;  /* 0x0000000803107825 */ /* 0x020fca00078e0210 */
[----:B------:R1:W4:Y:S01]  /*0240*/  @!P0 LDG.E.EL.128 R8, desc[UR4][R16.64] ;  /* 0x0000000410088981 */ /* 0x000322000c2e1d00 */
[----:B------:R-:W-:-:S04]  /*0250*/  LEA.HI R19, R19, R2, RZ, 0x10 ;  /* 0x0000000213137211 */ /* 0x000fc800078f80ff */
[----:B------:R-:W-:Y:S02]  /*0260*/  LOP3.LUT R26, R19, 0xffff0000, RZ, 0xc0, !PT ;  /* 0xffff0000131a7812 */ /* 0x000fe400078ec0ff */
[----:B--2---:R-:W-:Y:S02]  /*0270*/  SEL R20, R15, RZ, !P0 ;  /* 0x000000ff0f147207 */ /* 0x004fe40004000000 */
[----:B------:R-:W-:Y:S02]  /*0280*/  SEL R18, R14, RZ, !P0 ;  /* 0x000000ff0e127207 */ /* 0x000fe40004000000 */
[----:B------:R-:W-:Y:S02]  /*0290*/  SHF.R.U32.HI R15, RZ, 0x1d, R20 ;  /* 0x0000001dff0f7819 */ /* 0x000fe40000011614 */
[----:B---3--:R-:W-:Y:S02]  /*02a0*/  SEL R23, R5, RZ, !P0 ;  /* 0x000000ff05177207 */ /* 0x008fe40004000000 */
[----:B------:R-:W-:-:S02]  /*02b0*/  LOP3.LUT R15, R15, 0x4, RZ, 0xc0, !PT ;  /* 0x000000040f0f7812 */ /* 0x000fc400078ec0ff */
[----:B------:R-:W-:Y:S02]  /*02c0*/  SEL R5, R6, RZ, !P0 ;  /* 0x000000ff06057207 */ /* 0x000fe40004000000 */
[----:B------:R-:W-:Y:S02]  /*02d0*/  IADD3 R24, P1, R15, R18, RZ ;  /* 0x000000120f187210 */ /* 0x000fe40007f3e0ff */
[----:B------:R-:W-:Y:S02]  /*02e0*/  SEL R18, R7, RZ, !P0 ;  /* 0x000000ff07127207 */ /* 0x000fe40004000000 */
[----:B------:R-:W-:Y:S01]  /*02f0*/  SEL R14, R4, RZ, !P0 ;  /* 0x000000ff040e7207 */ /* 0x000fe20004000000 */
[----:B------:R-:W-:Y:S01]  /*0300*/  IMAD.X R7, RZ, RZ, R20, P1 ;  /* 0x000000ffff077224 */ /* 0x000fe200008e0614 */
[----:B------:R-:W-:Y:S01]  /*0310*/  SHF.R.U32.HI R21, RZ, 0x1b, R23 ;  /* 0x0000001bff157819 */ /* 0x000fe20000011617 */
[----:B------:R-:W-:Y:S01]  /*0320*/  IMAD.SHL.U32 R6, R24, 0x10, RZ ;  /* 0x0000001018067824 */ /* 0x000fe200078e00ff */
[----:B-1----:R-:W-:-:S02]  /*0330*/  LEA R17, P1, R5, UR6, 0x2 ;  /* 0x0000000605117c11 */ /* 0x002fc4000f8210ff */
[----:B------:R-:W-:Y:S02]  /*0340*/  LEA R16, P2, R14, UR6, 0x2 ;  /* 0x000000060e107c11 */ /* 0x000fe4000f8410ff */
[----:B------:R-:W-:Y:S02]  /*0350*/  LOP3.LUT R21, R21, 0x10, RZ, 0xc0, !PT ;  /* 0x0000001015157812 */ /* 0x000fe400078ec0ff */
[--C-:B------:R-:W-:Y:S02]  /*0360*/  SHF.R.U32.HI R15, RZ, 0x1b, R18.reuse ;  /* 0x0000001bff0f7819 */ /* 0x100fe40000011612 */
[----:B------:R-:W-:Y:S02]  /*0370*/  LEA.HI.X R5, R5, UR7, R18, 0x2, P1 ;  /* 0x0000000705057c11 */ /* 0x000fe400088f1412 */
[----:B----4-:R-:W-:Y:S02]  /*0380*/  SEL R20, R9, RZ, !P0 ;  /* 0x000000ff09147207 */ /* 0x010fe40004000000 */
[----:B------:R-:W-:-:S02]  /*0390*/  SEL R18, R11, RZ, !P0 ;  /* 0x000000ff0b127207 */ /* 0x000fc40004000000 */
[----:B------:R-:W-:Y:S02]  /*03a0*/  SHF.L.U64.HI R4, R24, 0x4, R7 ;  /* 0x0000000418047819 */ /* 0x000fe40000010207 */
[----:B------:R-:W-:Y:S02]  /*03b0*/  LEA.HI.X R7, R14, UR7, R23, 0x2, P2 ;  /* 0x000000070e077c11 */ /* 0x000fe400090f1417 */
[----:B------:R-:W-:Y:S02]  /*03c0*/  IADD3 R16, P4, P3, R6, R16, R21 ;  /* 0x0000001006107210 */ /* 0x000fe40007b9e015 */
[----:B------:R-:W-:Y:S02]  /*03d0*/  SEL R23, R8, RZ, !P0 ;  /* 0x000000ff08177207 */ /* 0x000fe40004000000 */
[----:B------:R-:W-:Y:S02]  /*03e0*/  SEL R21, R10, RZ, !P0 ;  /* 0x000000ff0a157207 */ /* 0x000fe40004000000 */
[----:B------:R-:W-:-:S02]  /*03f0*/  SHF.R.U32.HI R11, RZ, 0x1b, R20 ;  /* 0x0000001bff0b7819 */ /* 0x000fc40000011614 */
[----:B------:R-:W-:Y:S02]  /*0400*/  SHF.R.U32.HI R9, RZ, 0x1b, R18 ;  /* 0x0000001bff097819 */ /* 0x000fe40000011612 */
[----:B------:R-:W-:Y:S02]  /*0410*/  LOP3.LUT R15, R15, 0x10, RZ, 0xc0, !PT ;  /* 0x000000100f0f7812 */ /* 0x000fe400078ec0ff */
[----:B------:R-:W-:Y:S02]  /*0420*/  LEA R10, P5, R23, UR6, 0x2 ;  /* 0x00000006170a7c11 */ /* 0x000fe4000f8a10ff */
[----:B------:R-:W-:Y:S02]  /*0430*/  LEA R8, P6, R21, UR6, 0x2 ;  /* 0x0000000615087c11 */ /* 0x000fe4000f8c10ff */
[----:B------:R-:W-:Y:S02]  /*0440*/  LOP3.LUT R11, R11, 0x10, RZ, 0xc0, !PT ;  /* 0x000000100b0b7812 */ /* 0x000fe400078ec0ff */
[----:B------:R-:W-:-:S02]  /*0450*/  LOP3.LUT R9, R9, 0x10, RZ, 0xc0, !PT ;  /* 0x0000001009097812 */ /* 0x000fc400078ec0ff */
[----:B------:R-:W-:Y:S02]  /*0460*/  IADD3 R14, P2, P1, R6, R17, R15 ;  /* 0x00000011060e7210 */ /* 0x000fe4000795e00f */
[----:B------:R-:W-:Y:S02]  /*0470*/  LEA.HI.X R23, R23, UR7, R20, 0x2, P5 ;  /* 0x0000000717177c11 */ /* 0x000fe4000a8f1414 */
[----:B------:R-:W-:Y:S01]  /*0480*/  LEA.HI.X R21, R21, UR7, R18, 0x2, P6 ;  /* 0x0000000715157c11 */ /* 0x000fe2000b0f1412 */
[----:B------:R-:W-:Y:S01]  /*0490*/  IMAD.MOV.U32 R18, RZ, RZ, RZ ;  /* 0x000000ffff127224 */ /* 0x000fe200078e00ff */
[----:B------:R-:W-:Y:S02]  /*04a0*/  IADD3.X R17, R4, R7, RZ, P4, P3 ;  /* 0x0000000704117210 */ /* 0x000fe400027e64ff */
[----:B------:R-:W-:Y:S02]  /*04b0*/  CS2R R24, SRZ ;  /* 0x0000000000187805 */ /* 0x000fe4000001ff00 */
[C---:B------:R-:W-:Y:S01]  /*04c0*/  IADD3 R10, P5, P6, R6.reuse, R10, R11 ;  /* 0x0000000a060a7210 */ /* 0x040fe20007ebe00b */
[----:B------:R-:W-:Y:S01]  /*04d0*/  ULDC.64 UR6, c[0x0][0x248] ;  /* 0x0000920000067ab9 */ /* 0x000fe20000000a00 */
[----:B------:R-:W-:-:S02]  /*04e0*/  IADD3 R8, P3, P4, R6, R8, R9 ;  /* 0x0000000806087210 */ /* 0x000fc40007c7e009 */
[C---:B------:R-:W-:Y:S01]  /*04f0*/  IADD3.X R15, R4.reuse, R5, RZ, P2, P1 ;  /* 0x00000005040f7210 */ /* 0x040fe200017e24ff */
[----:B------:R-:W1:Y:S01]  /*0500*/  LDC.64 R6, c[0x0][0x210] ;  /* 0x00008400ff067b82 */ /* 0x000e620000000a00 */
[C---:B------:R-:W-:Y:S02]  /*0510*/  IADD3.X R11, R4.reuse, R23, RZ, P5, P6 ;  /* 0x00000017040b7210 */ /* 0x040fe40002fec4ff */
[----:B------:R-:W-:Y:S01]  /*0520*/  IADD3.X R9, R4, R21, RZ, P3, P4 ;  /* 0x0000001504097210 */ /* 0x000fe20001fe84ff */
[----:B------:R-:W-:Y:S01]  /*0530*/  IMAD.SHL.U32 R21, R13, 0x10, RZ ;  /* 0x000000100d157824 */ /* 0x000fe200078e00ff */
[----:B------:R-:W-:-:S03]  /*0540*/  SHF.R.S32.HI R20, RZ, 0x10, R19 ;  /* 0x00000010ff147819 */ /* 0x000fc60000011413 */
[----:B------:R-:W2:Y:S01]  /*0550*/  LDC.64 R4, c[0x0][0x238] ;  /* 0x00008e00ff047b82 */ /* 0x000ea20000000a00 */
[----:B------:R-:W-:-:S04]  /*0560*/  IMAD.WIDE R16, R21, 0x4, R16 ;  /* 0x0000000415107825 */ /* 0x000fc800078e0210 */
[----:B------:R-:W-:-:S04]  /*0570*/  IMAD.WIDE R14, R21, 0x4, R14 ;  /* 0x00000004150e7825 */ /* 0x000fc800078e020e */
[----:B------:R-:W-:-:S04]  /*0580*/  IMAD.WIDE R10, R21, 0x4, R10 ;  /* 0x00000004150a7825 */ /* 0x000fc800078e020a */
[----:B------:R-:W-:-:S04]  /*0590*/  IMAD.WIDE R8, R21, 0x4, R8 ;  /* 0x0000000415087825 */ /* 0x000fc800078e0208 */
[----:B------:R-:W-:-:S04]  /*05a0*/  IMAD.SHL.U32 R23, R20, 0x2000, RZ ;  /* 0x0000200014177824 */ /* 0x000fc800078e00ff */
[----:B------:R-:W-:-:S04]  /*05b0*/  IMAD.WIDE R16, R23, 0x4, R16 ;  /* 0x0000000417107825 */ /* 0x000fc800078e0210 */
[C---:B------:R-:W-:Y:S01]  /*05c0*/  IMAD.WIDE R14, R23.reuse, 0x4, R14 ;  /* 0x00000004170e7825 */ /* 0x040fe200078e020e */
[----:B------:R3:W4:Y:S03]  /*05d0*/  @!P0 LDG.E.EL R18, desc[UR4][R16.64] ;  /* 0x0000000410128981 */ /* 0x000726000c2e1900 */
[----:B------:R-:W-:Y:S01]  /*05e0*/  IMAD.WIDE R10, R23, 0x4, R10 ;  /* 0x00000004170a7825 */ /* 0x000fe200078e020a */
[----:B------:R-:W-:Y:S01]  /*05f0*/  ISETP.GT.AND P1, PT, R13, 0x1ff, PT ;  /* 0x000001ff0d00780c */ /* 0x000fe20003f24270 */
[----:B------:R-:W5:Y:S02]  /*0600*/  @!P0 LDG.E.EL R24, desc[UR4][R14.64] ;  /* 0x000000040e188981 */ /* 0x000f64000c2e1900 */
[----:B------:R-:W-:Y:S02]  /*0610*/  IMAD.WIDE R22, R23, 0x4, R8 ;  /* 0x0000000417167825 */ /* 0x000fe400078e0208 */
[----:B------:R-:W1:Y:S01]  /*0620*/  LDC.64 R8, c[0x0][0x240] ;  /* 0x00009000ff087b82 */ /* 0x000e620000000a00 */
[----:B------:R2:W5:Y:S01]  /*0630*/  @!P0 LDG.E.EL R25, desc[UR4][R10.64] ;  /* 0x000000040a198981 */ /* 0x000562000c2e1900 */
[----:B------:R-:W-:-:S02]  /*0640*/  IMAD.SHL.U32 R19, R20, 0x8000, RZ ;  /* 0x0000800014137824 */ /* 0x000fc400078e00ff */
[----:B------:R-:W-:-:S03]  /*0650*/  IMAD.MOV.U32 R21, RZ, RZ, RZ ;  /* 0x000000ffff157224 */ /* 0x000fc600078e00ff */
[----:B---3--:R-:W-:Y:S01]  /*0660*/  IADD3 R17, R19, R2, -R26 ;  /* 0x0000000213117210 */ /* 0x008fe20007ffe81a */
[----:B--2---:R-:W-:Y:S01]  /*0670*/  IMAD.WIDE R26, R3, 0x4, R4 ;  /* 0x00000004031a7825 */ /* 0x004fe200078e0204 */
[----:B------:R-:W-:Y:S02]  /*0680*/  LOP3.LUT R3, R0, 0xffffffc0, RZ, 0xc0, !PT ;  /* 0xffffffc000037812 */ /* 0x000fe400078ec0ff */
[----:B------:R-:W-:Y:S01]  /*0690*/  CS2R R4, SRZ ;  /* 0x0000000000047805 */ /* 0x000fe2000001ff00 */
[----:B------:R-:W2:Y:S01]  /*06a0*/  @!P0 LDG.E.EL R21, desc[UR4][R22.64] ;  /* 0x0000000416158981 */ /* 0x000ea2000c2e1900 */
[----:B------:R-:W-:Y:S02]  /*06b0*/  IMAD.SHL.U32 R13, R13, 0x40, RZ ;  /* 0x000000400d0d7824 */ /* 0x000fe400078e00ff */
[----:B------:R-:W-:Y:S01]  /*06c0*/  IMAD.IADD R0, R2, 0x1, -R3 ;  /* 0x0000000102007824 */ /* 0x000fe200078e0a03 */
[----:B------:R-:W-:Y:S01]  /*06d0*/  SHF.R.S32.HI R10, RZ, 0x1f, R19 ;  /* 0x0000001fff0a7819 */ /* 0x000fe20000011413 */
[----:B-1----:R-:W-:Y:S01]  /*06e0*/  IMAD.WIDE R16, R17, 0x4, R6 ;  /* 0x0000000411107825 */ /* 0x002fe200078e0206 */
[----:B------:R-:W-:-:S02]  /*06f0*/  CS2R R6, SRZ ;  /* 0x0000000000067805 */ /* 0x000fc4000001ff00 */
[----:B------:R-:W-:Y:S01]  /*0700*/  SHF.R.S32.HI R3, RZ, 0x1f, R13 ;  /* 0x0000001fff037819 */ /* 0x000fe2000001140d */
[----:B------:R-:W3:Y:S01]  /*0710*/  @!P0 LDG.E.EL.64 R4, desc[UR4][R26.64] ;  /* 0x000000041a048981 */ /* 0x000ee2000c2e1b00 */
[----:B------:R-:W-:Y:S02]  /*0720*/  IADD3 R19, P2, P3, R13, R0, R19 ;  /* 0x000000000d137210 */ /* 0x000fe40007b5e013 */
[----:B------:R-:W-:Y:S01]  /*0730*/  SHF.R.S32.HI R11, RZ, 0x1f, R0 ;  /* 0x0000001fff0b7819 */ /* 0x000fe20000011400 */
[----:B------:R-:W-:Y:S01]  /*0740*/  IMAD.MOV.U32 R0, RZ, RZ, RZ ;  /* 0x000000ffff007224 */ /* 0x000fe200078e00ff */
[----:B------:R1:W3:Y:S02]  /*0750*/  @!P0 LDG.E.64 R6, desc[UR4][R16.64] ;  /* 0x0000000410068981 */ /* 0x0002e4000c1e1b00 */
[----:B------:R-:W-:Y:S01]  /*0760*/  IADD3.X R10, R3, R11, R10, P2, P3 ;  /* 0x0000000b030a7210 */ /* 0x000fe200017e640a */
[----:B------:R-:W-:Y:S02]  /*0770*/  IMAD.MOV.U32 R3, RZ, RZ, RZ ;  /* 0x000000ffff037224 */ /* 0x000fe400078e00ff */
[----:B0-----:R-:W-:Y:S01]  /*0780*/  IMAD.WIDE R12, R12, 0x4, R8 ;  /* 0x000000040c0c7825 */ /* 0x001fe200078e0208 */
[----:B------:R-:W-:-:S02]  /*0790*/  LEA R14, P2, R19, UR6, 0x2 ;  /* 0x00000006130e7c11 */ /* 0x000fc4000f8410ff */
[----:B------:R-:W-:Y:S02]  /*07a0*/  CS2R R8, SRZ ;  /* 0x0000000000087805 */ /* 0x000fe4000001ff00 */
[----:B------:R-:W3:Y:S01]  /*07b0*/  @!P0 LDG.E.EL R0, desc[UR4][R12.64] ;  /* 0x000000040c008981 */ /* 0x000ee2000c2e1900 */
[----:B------:R-:W-:Y:S02]  /*07c0*/  LEA.HI.X R15, R19, UR7, R10, 0x2, P2 ;  /* 0x00000007130f7c11 */ /* 0x000fe400090f140a */
[----:B------:R-:W0:Y:S01]  /*07d0*/  LDC.64 R10, c[0x0][0x250] ;  /* 0x00009400ff0a7b82 */ /* 0x000e220000000a00 */
[----:B------:R0:W3:Y:S04]  /*07e0*/  @!P0 LDG.E.EL R3, desc[UR4][R12.64] ;  /* 0x000000040c038981 */ /* 0x0000e8000c2e1900 */
[----:B------:R-:W3:Y:S01]  /*07f0*/  @P1 LDG.E.64 R8, desc[UR4][R14.64+-0x20000] ;  /* 0xfe0000040e081981 */ /* 0x000ee2000c1e1b00 */
[----:B0-----:R-:W-:Y:S01]  /*0800*/  IMAD.WIDE R10, R2, 0x4, R10 ;  /* 0x00000004020a7825 */ /* 0x001fe200078e020a */
[----:B----4-:R-:W-:-:S02]  /*0810*/  SEL R19, R18, RZ, !P0 ;  /* 0x000000ff12137207 */ /* 0x010fc40004000000 */
[----:B-----5:R-:W-:Y:S02]  /*0820*/  SEL R24, R24, RZ, !P0 ;  /* 0x000000ff18187207 */ /* 0x020fe40004000000 */
[----:B-1----:R-:W-:-:S05]  /*0830*/  SEL R16, R25, RZ, !P0 ;  /* 0x000000ff19107207 */ /* 0x002fca0004000000 */
[----:B------:R-:W-:Y:S01]  /*0840*/  FADD R16, -R19, R16 ;  /* 0x0000001013107221 */ /* 0x000fe20000000100 */
[----:B--2---:R-:W-:-:S05]  /*0850*/  SEL R21, R21, RZ, !P0 ;  /* 0x000000ff15157207 */ /* 0x004fca0004000000 */
[----:B------:R-:W-:Y:S01]  /*0860*/  FADD R21, -R24, R21 ;  /* 0x0000001518157221 */ /* 0x000fe20000000100 */
[----:B---3--:R-:W-:Y:S02]  /*0870*/  SEL R4, R4, RZ, !P0 ;  /* 0x000000ff04047207 */ /* 0x008fe40004000000 */
[----:B------:R-:W-:Y:S02]  /*0880*/  SEL R5, R5, RZ, !P0 ;  /* 0x000000ff05057207 */ /* 0x000fe40004000000 */
[----:B------:R-:W-:Y:S01]  /*0890*/  SEL R13, R6, RZ, !P0 ;  /* 0x000000ff060d7207 */ /* 0x000fe20004000000 */
[----:B------:R-:W-:Y:S01]  /*08a0*/  FFMA R4, R16, R4, R19 ;  /* 0x0000000410047223 */ /* 0x000fe20000000013 */
[----:B------:R-:W-:Y:S01]  /*08b0*/  SEL R6, R7, RZ, !P0 ;  /* 0x000000ff07067207 */ /* 0x000fe20004000000 */
[----:B------:R-:W-:Y:S02]  /*08c0*/  FFMA R5, R21, R5, R24 ;  /* 0x0000000515057223 */ /* 0x000fe40000000018 */
[----:B------:R-:W-:-:S02]  /*08d0*/  FADD R4, -R13, R4 ;  /* 0x000000040d047221 */ /* 0x000fc40000000100 */
[----:B------:R-:W-:Y:S01]  /*08e0*/  FADD R5, -R6, R5 ;  /* 0x0000000506057221 */ /* 0x000fe20000000100 */
[----:B------:R-:W-:Y:S02]  /*08f0*/  SEL R0, R0, RZ, !P0 ;  /* 0x000000ff00007207 */ /* 0x000fe40004000000 */
[----:B------:R-:W-:-:S03]  /*0900*/  SEL R3, R3, RZ, !P0 ;  /* 0x000000ff03037207 */ /* 0x000fc60004000000 */
[----:B------:R-:W-:Y:S01]  /*0910*/  FFMA R4, R4, R0, R13 ;  /* 0x0000000004047223 */ /* 0x000fe2000000000d */
[----:B------:R-:W-:Y:S01]  /*0920*/  @P0 SEL R4, R8, RZ, P1 ;  /* 0x000000ff08040207 */ /* 0x000fe20000800000 */
[----:B------:R-:W-:Y:S01]  /*0930*/  FFMA R5, R5, R3, R6 ;  /* 0x0000000305057223 */ /* 0x000fe20000000006 */
[----:B------:R-:W-:-:S05]  /*0940*/  @P0 SEL R5, R9, RZ, P1 ;  /* 0x000000ff09050207 */ /* 0x000fca0000800000 */
[----:B------:R-:W-:Y:S01]  /*0950*/  STG.E.64 desc[UR4][R10.64], R4 ;  /* 0x000000040a007986 */ /* 0x000fe2000c101b04 */
[----:B------:R-:W-:Y:S05]  /*0960*/  EXIT ;  /* 0x000000000000794d */ /* 0x000fea0003800000 */
.L_x_0:
[----:B------:R-:W-:-:S00]  /*0970*/  BRA `(.L_x_0) ;  /* 0xfffffffc00fc7947 */ /* 0x000fc0000383ffff */
[----:B------:R-:W-:-:S00]  /*0980*/  NOP ;  /* 0x0000000000007918 */ /* 0x000fc00000000000 */
[----:B------:R-:W-:-:S00]  /*0990*/  NOP ;  /* 0x0000000000007918 */ /* 0x000fc00000000000 */
[----:B------:R-:W-:-:S00]  /*09a0*/  NOP ;  /* 0x0000000000007918 */ /* 0x000fc00000000000 */
[----:B------:R-:W-:-:S00]  /*09b0*/  NOP ;  /* 0x0000000000007918 */ /* 0x000fc00000000000 */
[----:B------:R-:W-:-:S00]  /*09c0*/  NOP ;  /* 0x0000000000007918 */ /* 0x000fc00000000000 */
[----:B------:R-:W-:-:S00]  /*09d0*/  NOP ;  /* 0x0000000000007918 */ /* 0x000fc00000000000 */
[----:B------:R-:W-:-:S00]  /*09e0*/  NOP ;  /* 0x0000000000007918 */ /* 0x000fc00000000000 */
[----:B------:R-:W-:-:S00]  /*09f0*/  NOP ;  /* 0x0000000000007918 */ /* 0x000fc00000000000 */
.L_x_1:


//--------------------- .nv.constant0.triton_poi_fused_cat_90 --------------------------
	.section	.nv.constant0.triton_poi_fused_cat_90,"a",@progbits
	.sectionflags	@""
	.align	4
.nv.constant0.triton_poi_fused_cat_90:
	.zero		604
